//
// Generated by NVIDIA NVVM Compiler
//
// Compiler Build ID: CL-36424714
// Cuda compilation tools, release 13.0, V13.0.88
// Based on NVVM 20.0.0
//

.version 9.0
.target sm_100
.address_size 64

	// .globl	_Z14computeInversePKdPdi

.visible .entry _Z14computeInversePKdPdi(
	.param .u64 .ptr .align 1 _Z14computeInversePKdPdi_param_0,
	.param .u64 .ptr .align 1 _Z14computeInversePKdPdi_param_1,
	.param .u32 _Z14computeInversePKdPdi_param_2
)
{
	.reg .pred 	%p<2>;
	.reg .b32 	%r<6>;
	.reg .b64 	%rd<27>;
	.reg .b64 	%fd<52>;

	ld.param.u32 	%r2, [_Z14computeInversePKdPdi_param_2];
	mov.u32 	%r3, %tid.x;
	mov.u32 	%r4, %ntid.x;
	mov.u32 	%r5, %ctaid.x;
	mad.lo.s32 	%r1, %r4, %r5, %r3;
	setp.ge.s32 	%p1, %r1, %r2;
	@%p1 bra 	$L__BB0_2;
	ld.param.u64 	%rd26, [_Z14computeInversePKdPdi_param_1];
	ld.param.u64 	%rd25, [_Z14computeInversePKdPdi_param_0];
	cvta.to.global.u64 	%rd3, %rd25;
	cvta.to.global.u64 	%rd4, %rd26;
	mul.wide.s32 	%rd5, %r1, 8;
	add.s64 	%rd6, %rd3, %rd5;
	ld.global.f64 	%fd1, [%rd6];
	mul.wide.s32 	%rd7, %r2, 8;
	add.s64 	%rd8, %rd6, %rd7;
	ld.global.f64 	%fd2, [%rd8];
	add.s64 	%rd9, %rd8, %rd7;
	ld.global.f64 	%fd3, [%rd9];
	add.s64 	%rd10, %rd9, %rd7;
	ld.global.f64 	%fd4, [%rd10];
	add.s64 	%rd11, %rd10, %rd7;
	ld.global.f64 	%fd5, [%rd11];
	add.s64 	%rd12, %rd11, %rd7;
	ld.global.f64 	%fd6, [%rd12];
	add.s64 	%rd13, %rd12, %rd7;
	ld.global.f64 	%fd7, [%rd13];
	add.s64 	%rd14, %rd13, %rd7;
	ld.global.f64 	%fd8, [%rd14];
	add.s64 	%rd15, %rd14, %rd7;
	ld.global.f64 	%fd9, [%rd15];
	mul.f64 	%fd10, %fd5, %fd9;
	mul.f64 	%fd11, %fd6, %fd8;
	sub.f64 	%fd12, %fd10, %fd11;
	mul.f64 	%fd13, %fd1, %fd12;
	mul.f64 	%fd14, %fd4, %fd9;
	mul.f64 	%fd15, %fd6, %fd7;
	sub.f64 	%fd16, %fd14, %fd15;
	mul.f64 	%fd17, %fd2, %fd16;
	sub.f64 	%fd18, %fd13, %fd17;
	mul.f64 	%fd19, %fd4, %fd8;
	mul.f64 	%fd20, %fd5, %fd7;
	sub.f64 	%fd21, %fd19, %fd20;
	fma.rn.f64 	%fd22, %fd3, %fd21, %fd18;
	rcp.rn.f64 	%fd23, %fd22;
	mul.f64 	%fd24, %fd12, %fd23;
	add.s64 	%rd16, %rd4, %rd5;
	st.global.f64 	[%rd16], %fd24;
	mul.f64 	%fd25, %fd3, %fd8;
	mul.f64 	%fd26, %fd2, %fd9;
	sub.f64 	%fd27, %fd25, %fd26;
	mul.f64 	%fd28, %fd27, %fd23;
	add.s64 	%rd17, %rd16, %rd7;
	st.global.f64 	[%rd17], %fd28;
	mul.f64 	%fd29, %fd2, %fd6;
	mul.f64 	%fd30, %fd3, %fd5;
	sub.f64 	%fd31, %fd29, %fd30;
	mul.f64 	%fd32, %fd31, %fd23;
	add.s64 	%rd18, %rd17, %rd7;
	st.global.f64 	[%rd18], %fd32;
	sub.f64 	%fd33, %fd15, %fd14;
	mul.f64 	%fd34, %fd33, %fd23;
	add.s64 	%rd19, %rd18, %rd7;
	st.global.f64 	[%rd19], %fd34;
	mul.f64 	%fd35, %fd1, %fd9;
	mul.f64 	%fd36, %fd3, %fd7;
	sub.f64 	%fd37, %fd35, %fd36;
	mul.f64 	%fd38, %fd37, %fd23;
	add.s64 	%rd20, %rd19, %rd7;
	st.global.f64 	[%rd20], %fd38;
	mul.f64 	%fd39, %fd3, %fd4;
	mul.f64 	%fd40, %fd1, %fd6;
	sub.f64 	%fd41, %fd39, %fd40;
	mul.f64 	%fd42, %fd41, %fd23;
	add.s64 	%rd21, %rd20, %rd7;
	st.global.f64 	[%rd21], %fd42;
	mul.f64 	%fd43, %fd21, %fd23;
	add.s64 	%rd22, %rd21, %rd7;
	st.global.f64 	[%rd22], %fd43;
	mul.f64 	%fd44, %fd2, %fd7;
	mul.f64 	%fd45, %fd1, %fd8;
	sub.f64 	%fd46, %fd44, %fd45;
	mul.f64 	%fd47, %fd46, %fd23;
	add.s64 	%rd23, %rd22, %rd7;
	st.global.f64 	[%rd23], %fd47;
	mul.f64 	%fd48, %fd1, %fd5;
	mul.f64 	%fd49, %fd2, %fd4;
	sub.f64 	%fd50, %fd48, %fd49;
	mul.f64 	%fd51, %fd50, %fd23;
	add.s64 	%rd24, %rd23, %rd7;
	st.global.f64 	[%rd24], %fd51;
$L__BB0_2:
	ret;

}


// ===== COMPILED SASS (sm_100) =====

	.target	sm_100

	.elftype	@"ET_EXEC"


//--------------------- .note.nv.tkinfo           --------------------------
	.section	.note.nv.tkinfo,"",@"SHT_NOTE"
	.sectionflags	@"SHF_NOTE_NV_TKINFO"
	.tkinfo
        /*0018*/ 	.word	0x00000002
        /*0030*/ 	.string	""
        /*0030*/ 	.string	"ptxas"
        /*0030*/ 	.string	"Cuda compilation tools, release 13.0, V13.0.88"
        /*0030*/ 	.string	"Build cuda_13.0.r13.0/compiler.36424714_0"
        /*0030*/ 	.string	"-arch sm_100 -m 64 "



//--------------------- .note.nv.cuinfo           --------------------------
	.section	.note.nv.cuinfo,"",@"SHT_NOTE"
	.sectionflags	@"SHF_NOTE_NV_CUINFO"
        /*0018*/ 	.short	0x0002
        /*001a*/ 	.short	0x0064
        /*001c*/ 	.short	0x0082
	.zero		2


//--------------------- .nv.info                  --------------------------
	.section	.nv.info,"",@"SHT_CUDA_INFO"
	.align	4


	//----- nvinfo : EIATTR_REGCOUNT
	.align		4
        /*0000*/ 	.byte	0x04, 0x2f
        /*0002*/ 	.short	(.L_1 - .L_0)
	.align		4
.L_0:
        /*0004*/ 	.word	index@(_Z14computeInversePKdPdi)
        /*0008*/ 	.word	0x00000028


	//----- nvinfo : EIATTR_FRAME_SIZE
	.align		4
.L_1:
        /*000c*/ 	.byte	0x04, 0x11
        /*000e*/ 	.short	(.L_3 - .L_2)
	.align		4
.L_2:
        /*0010*/ 	.word	index@($__internal_0_$__cuda_sm20_dblrcp_rn_slowpath_v3)
        /*0014*/ 	.word	0x00000000


	//----- nvinfo : EIATTR_FRAME_SIZE
	.align		4
.L_3:
        /*0018*/ 	.byte	0x04, 0x11
        /*001a*/ 	.short	(.L_5 - .L_4)
	.align		4
.L_4:
        /*001c*/ 	.word	index@(_Z14computeInversePKdPdi)
        /*0020*/ 	.word	0x00000000


	//----- nvinfo : EIATTR_MIN_STACK_SIZE
	.align		4
.L_5:
        /*0024*/ 	.byte	0x04, 0x12
        /*0026*/ 	.short	(.L_7 - .L_6)
	.align		4
.L_6:
        /*0028*/ 	.word	index@(_Z14computeInversePKdPdi)
        /*002c*/ 	.word	0x00000000
.L_7:


//--------------------- .nv.compat                --------------------------
	.section	.nv.compat,"",@"SHT_CUDA_COMPAT_INFO"
	.align	4
        /*0000*/ 	.byte	0x02, 0x09, 0x00, 0x00, 0x02, 0x02, 0x01, 0x00, 0x02, 0x05, 0x05, 0x00, 0x03, 0x07, 0x01, 0x01
        /*0010*/ 	.byte	0x02, 0x03, 0x00, 0x00, 0x02, 0x06, 0x01, 0x00, 0x04, 0x0b, 0x08, 0x00, 0x01, 0x00, 0x00, 0x00
        /*0020*/ 	.byte	0x00, 0x00, 0x00, 0x00


//--------------------- .nv.info._Z14computeInversePKdPdi --------------------------
	.section	.nv.info._Z14computeInversePKdPdi,"",@"SHT_CUDA_INFO"
	.sectionflags	@""
	.align	4


	//----- nvinfo : EIATTR_CUDA_API_VERSION
	.align		4
        /*0000*/ 	.byte	0x04, 0x37
        /*0002*/ 	.short	(.L_9 - .L_8)
.L_8:
        /*0004*/ 	.word	0x00000082


	//----- nvinfo : EIATTR_KPARAM_INFO
	.align		4
.L_9:
        /*0008*/ 	.byte	0x04, 0x17
        /*000a*/ 	.short	(.L_11 - .L_10)
.L_10:
        /*000c*/ 	.word	0x00000000
        /*0010*/ 	.short	0x0002
        /*0012*/ 	.short	0x0010
        /*0014*/ 	.byte	0x00, 0xf0, 0x11, 0x00


	//----- nvinfo : EIATTR_KPARAM_INFO
	.align		4
.L_11:
        /*0018*/ 	.byte	0x04, 0x17
        /*001a*/ 	.short	(.L_13 - .L_12)
.L_12:
        /*001c*/ 	.word	0x00000000
        /*0020*/ 	.short	0x0001
        /*0022*/ 	.short	0x0008
        /*0024*/ 	.byte	0x00, 0xf5, 0x21, 0x00


	//----- nvinfo : EIATTR_KPARAM_INFO
	.align		4
.L_13:
        /*0028*/ 	.byte	0x04, 0x17
        /*002a*/ 	.short	(.L_15 - .L_14)
.L_14:
        /*002c*/ 	.word	0x00000000
        /*0030*/ 	.short	0x0000
        /*0032*/ 	.short	0x0000
        /*0034*/ 	.byte	0x00, 0xf5, 0x21, 0x00


	//----- nvinfo : EIATTR_SPARSE_MMA_MASK
	.align		4
.L_15:
        /*0038*/ 	.byte	0x03, 0x50
        /*003a*/ 	.short	0x0000


	//----- nvinfo : EIATTR_MAXREG_COUNT
	.align		4
        /*003c*/ 	.byte	0x03, 0x1b
        /*003e*/ 	.short	0x00ff


	//----- nvinfo : EIATTR_MERCURY_ISA_VERSION
	.align		4
        /*0040*/ 	.byte	0x03, 0x5f
        /*0042*/ 	.short	0x0101


	//----- nvinfo : EIATTR_VRC_CTA_INIT_COUNT
	.align		4
        /*0044*/ 	.byte	0x02, 0x4a
	.zero		1
	.zero		1


	//----- nvinfo : EIATTR_EXIT_INSTR_OFFSETS
	.align		4
        /*0048*/ 	.byte	0x04, 0x1c
        /*004a*/ 	.short	(.L_17 - .L_16)


	//   ....[0]....
.L_16:
        /*004c*/ 	.word	0x00000070


	//   ....[1]....
        /*0050*/ 	.word	0x00000610


	//----- nvinfo : EIATTR_CRS_STACK_SIZE
	.align		4
.L_17:
        /*0054*/ 	.byte	0x04, 0x1e
        /*0056*/ 	.short	(.L_19 - .L_18)
.L_18:
        /*0058*/ 	.word	0x00000000


	//----- nvinfo : EIATTR_CBANK_PARAM_SIZE
	.align		4
.L_19:
        /*005c*/ 	.byte	0x03, 0x19
        /*005e*/ 	.short	0x0014


	//----- nvinfo : EIATTR_PARAM_CBANK
	.align		4
        /*0060*/ 	.byte	0x04, 0x0a
        /*0062*/ 	.short	(.L_21 - .L_20)
	.align		4
.L_20:
        /*0064*/ 	.word	index@(.nv.constant0._Z14computeInversePKdPdi)
        /*0068*/ 	.short	0x0380
        /*006a*/ 	.short	0x0014


	//----- nvinfo : EIATTR_SW_WAR
	.align		4
.L_21:
        /*006c*/ 	.byte	0x04, 0x36
        /*006e*/ 	.short	(.L_23 - .L_22)
.L_22:
        /*0070*/ 	.word	0x00000008
.L_23:


//--------------------- .nv.callgraph             --------------------------
	.section	.nv.callgraph,"",@"SHT_CUDA_CALLGRAPH"
	.align	4
	.sectionentsize	8
	.align		4
        /*0000*/ 	.word	0x00000000
	.align		4
        /*0004*/ 	.word	0xffffffff
	.align		4
        /*0008*/ 	.word	0x00000000
	.align		4
        /*000c*/ 	.word	0xfffffffe
	.align		4
        /*0010*/ 	.word	0x00000000
	.align		4
        /*0014*/ 	.word	0xfffffffd
	.align		4
        /*0018*/ 	.word	0x00000000
	.align		4
        /*001c*/ 	.word	0xfffffffc


//--------------------- .text._Z14computeInversePKdPdi --------------------------
	.section	.text._Z14computeInversePKdPdi,"ax",@progbits
	.align	128
        .global         _Z14computeInversePKdPdi
        .type           _Z14computeInversePKdPdi,@function
        .size           _Z14computeInversePKdPdi,(.L_x_7 - _Z14computeInversePKdPdi)
        .other          _Z14computeInversePKdPdi,@"STO_CUDA_ENTRY STV_DEFAULT"
_Z14computeInversePKdPdi:
.text._Z14computeInversePKdPdi:
[----:B------:R-:W-:Y:S01]  /*0000*/  LDC R1, c[0x0][0x37c] ;  /* 0x0000df00ff017b82 */ /* 0x000fe20000000800 */
[----:B------:R-:W0:Y:S07]  /*0010*/  S2R R36, SR_TID.X ;  /* 0x0000000000247919 */ /* 0x000e2e0000002100 */
[----:B------:R-:W1:Y:S01]  /*0020*/  LDC R9, c[0x0][0x390] ;  /* 0x0000e400ff097b82 */ /* 0x000e620000000800 */
[----:B------:R-:W0:Y:S01]  /*0030*/  LDCU UR4, c[0x0][0x360] ;  /* 0x00006c00ff0477ac */ /* 0x000e220008000800 */
[----:B------:R-:W0:Y:S02]  /*0040*/  S2R R3, SR_CTAID.X ;  /* 0x0000000000037919 */ /* 0x000e240000002500 */
[----:B0-----:R-:W-:-:S05]  /*0050*/  IMAD R36, R3, UR4, R36 ;  /* 0x0000000403247c24 */ /* 0x001fca000f8e0224 */
[----:B-1----:R-:W-:-:S13]  /*0060*/  ISETP.GE.AND P0, PT, R36, R9, PT ;  /* 0x000000092400720c */ /* 0x002fda0003f06270 */
[----:B------:R-:W-:Y:S05]  /*0070*/  @P0 EXIT ;  /* 0x000000000000094d */ /* 0x000fea0003800000 */
[----:B------:R-:W0:Y:S01]  /*0080*/  LDC.64 R16, c[0x0][0x380] ;  /* 0x0000e000ff107b82 */ /* 0x000e220000000a00 */
[----:B------:R-:W1:Y:S01]  /*0090*/  LDCU.64 UR4, c[0x0][0x358] ;  /* 0x00006b00ff0477ac */ /* 0x000e620008000a00 */
[----:B0-----:R-:W-:-:S04]  /*00a0*/  IMAD.WIDE R16, R36, 0x8, R16 ;  /* 0x0000000824107825 */ /* 0x001fc800078e0210 */
[C---:B------:R-:W-:Y:S02]  /*00b0*/  IMAD.WIDE R14, R9.reuse, 0x8, R16 ;  /* 0x00000008090e7825 */ /* 0x040fe400078e0210 */
[----:B-1----:R-:W2:Y:S02]  /*00c0*/  LDG.E.64 R16, desc[UR4][R16.64] ;  /* 0x0000000410107981 */ /* 0x002ea4000c1e1b00 */
[C---:B------:R-:W-:Y:S02]  /*00d0*/  IMAD.WIDE R18, R9.reuse, 0x8, R14 ;  /* 0x0000000809127825 */ /* 0x040fe400078e020e */
[----:B------:R-:W3:Y:S02]  /*00e0*/  LDG.E.64 R14, desc[UR4][R14.64] ;  /* 0x000000040e0e7981 */ /* 0x000ee4000c1e1b00 */
[C---:B------:R-:W-:Y:S02]  /*00f0*/  IMAD.WIDE R2, R9.reuse, 0x8, R18 ;  /* 0x0000000809027825 */ /* 0x040fe400078e0212 */
[----:B------:R-:W4:Y:S02]  /*0100*/  LDG.E.64 R18, desc[UR4][R18.64] ;  /* 0x0000000412127981 */ /* 0x000f24000c1e1b00 */
[----:B------:R-:W-:-:S02]  /*0110*/  IMAD.WIDE R12, R9, 0x8, R2 ;  /* 0x00000008090c7825 */ /* 0x000fc400078e0202 */
[----:B------:R-:W5:Y:S02]  /*0120*/  LDG.E.64 R2, desc[UR4][R2.64] ;  /* 0x0000000402027981 */ /* 0x000f64000c1e1b00 */
[C---:B------:R-:W-:Y:S02]  /*0130*/  IMAD.WIDE R4, R9.reuse, 0x8, R12 ;  /* 0x0000000809047825 */ /* 0x040fe400078e020c */
[----:B------:R-:W2:Y:S02]  /*0140*/  LDG.E.64 R12, desc[UR4][R12.64] ;  /* 0x000000040c0c7981 */ /* 0x000ea4000c1e1b00 */
[C---:B------:R-:W-:Y:S02]  /*0150*/  IMAD.WIDE R6, R9.reuse, 0x8, R4 ;  /* 0x0000000809067825 */ /* 0x040fe400078e0204 */
[----:B------:R-:W3:Y:S02]  /*0160*/  LDG.E.64 R4, desc[UR4][R4.64] ;  /* 0x0000000404047981 */ /* 0x000ee4000c1e1b00 */
[----:B------:R-:W-:-:S02]  /*0170*/  IMAD.WIDE R10, R9, 0x8, R6 ;  /* 0x00000008090a7825 */ /* 0x000fc400078e0206 */
[----:B------:R-:W3:Y:S02]  /*0180*/  LDG.E.64 R6, desc[UR4][R6.64] ;  /* 0x0000000406067981 */ /* 0x000ee4000c1e1b00 */
[----:B------:R-:W-:Y:S02]  /*0190*/  IMAD.WIDE R8, R9, 0x8, R10 ;  /* 0x0000000809087825 */ /* 0x000fe400078e020a */
[----:B------:R-:W4:Y:S04]  /*01a0*/  LDG.E.64 R10, desc[UR4][R10.64] ;  /* 0x000000040a0a7981 */ /* 0x000f28000c1e1b00 */
[----:B------:R-:W5:Y:S01]  /*01b0*/  LDG.E.64 R8, desc[UR4][R8.64] ;  /* 0x0000000408087981 */ /* 0x000f62000c1e1b00 */
[----:B------:R-:W-:Y:S01]  /*01c0*/  BSSY.RECONVERGENT B0, `(.L_x_0) ;  /* 0x000001a000007945 */ /* 0x000fe20003800200 */
[----:B---3--:R-:W-:-:S02]  /*01d0*/  DMUL R20, R4, R6 ;  /* 0x0000000604147228 */ /* 0x008fc40000000000 */
[----:B-----5:R-:W-:Y:S02]  /*01e0*/  DMUL R22, R2, R8 ;  /* 0x0000000802167228 */ /* 0x020fe40000000000 */
[----:B----4-:R-:W-:-:S06]  /*01f0*/  DMUL R24, R4, R10 ;  /* 0x0000000a04187228 */ /* 0x010fcc0000000000 */
[----:B------:R-:W-:Y:S02]  /*0200*/  DADD R26, R22, -R20 ;  /* 0x00000000161a7229 */ /* 0x000fe40000000814 */
[C---:B--2---:R-:W-:Y:S02]  /*0210*/  DMUL R30, R12.reuse, R6 ;  /* 0x000000060c1e7228 */ /* 0x044fe40000000000 */
[----:B------:R-:W-:-:S04]  /*0220*/  DFMA R24, R12, R8, -R24 ;  /* 0x000000080c18722b */ /* 0x000fc80000000818 */
[----:B------:R-:W-:Y:S02]  /*0230*/  DMUL R28, R14, R26 ;  /* 0x0000001a0e1c7228 */ /* 0x000fe40000000000 */
[----:B------:R-:W-:-:S06]  /*0240*/  DFMA R26, R2, R10, -R30 ;  /* 0x0000000a021a722b */ /* 0x000fcc000000081e */
[----:B------:R-:W-:-:S08]  /*0250*/  DFMA R28, R16, R24, -R28 ;  /* 0x00000018101c722b */ /* 0x000fd0000000081c */
[----:B------:R-:W-:-:S06]  /*0260*/  DFMA R30, R18, R26, R28 ;  /* 0x0000001a121e722b */ /* 0x000fcc000000001c */
[----:B------:R-:W0:Y:S04]  /*0270*/  MUFU.RCP64H R29, R31 ;  /* 0x0000001f001d7308 */ /* 0x000e280000001800 */
[----:B------:R-:W-:-:S06]  /*0280*/  IADD3 R28, PT, PT, R31, 0x300402, RZ ;  /* 0x003004021f1c7810 */ /* 0x000fcc0007ffe0ff */
[----:B0-----:R-:W-:-:S08]  /*0290*/  DFMA R32, -R30, R28, 1 ;  /* 0x3ff000001e20742b */ /* 0x001fd0000000011c */
[----:B------:R-:W-:Y:S01]  /*02a0*/  DFMA R32, R32, R32, R32 ;  /* 0x000000202020722b */ /* 0x000fe20000000020 */
[----:B------:R-:W-:-:S07]  /*02b0*/  FSETP.GEU.AND P0, PT, |R28|, 5.8789094863358348022e-39, PT ;  /* 0x004004021c00780b */ /* 0x000fce0003f0e200 */
[----:B------:R-:W-:-:S08]  /*02c0*/  DFMA R32, R28, R32, R28 ;  /* 0x000000201c20722b */ /* 0x000fd0000000001c */
[----:B------:R-:W-:-:S08]  /*02d0*/  DFMA R34, -R30, R32, 1 ;  /* 0x3ff000001e22742b */ /* 0x000fd00000000120 */
[----:B------:R-:W-:Y:S01]  /*02e0*/  DFMA R28, R32, R34, R32 ;  /* 0x00000022201c722b */ /* 0x000fe20000000020 */
[----:B------:R-:W-:Y:S10]  /*02f0*/  @P0 BRA `(.L_x_1) ;  /* 0x0000000000180947 */ /* 0x000ff40003800000 */
[----:B------:R-:W-:Y:S02]  /*0300*/  LOP3.LUT R32, R31, 0x7fffffff, RZ, 0xc0, !PT ;  /* 0x7fffffff1f207812 */ /* 0x000fe400078ec0ff */
[----:B------:R-:W-:Y:S02]  /*0310*/  MOV R0, 0x340 ;  /* 0x0000034000007802 */ /* 0x000fe40000000f00 */
[----:B------:R-:W-:-:S07]  /*0320*/  IADD3 R32, PT, PT, R32, -0x100000, RZ ;  /* 0xfff0000020207810 */ /* 0x000fce0007ffe0ff */
[----:B------:R-:W-:Y:S05]  /*0330*/  CALL.REL.NOINC `($__internal_0_$__cuda_sm20_dblrcp_rn_slowpath_v3) ;  /* 0x0000000000b87944 */ /* 0x000fea0003c00000 */
[----:B------:R-:W-:Y:S02]  /*0340*/  MOV R28, R30 ;  /* 0x0000001e001c7202 */ /* 0x000fe40000000f00 */
[----:B------:R-:W-:-:S07]  /*0350*/  MOV R29, R31 ;  /* 0x0000001f001d7202 */ /* 0x000fce0000000f00 */
.L_x_1:
[----:B------:R-:W-:Y:S05]  /*0360*/  BSYNC.RECONVERGENT B0 ;  /* 0x0000000000007941 */ /* 0x000fea0003800200 */
.L_x_0:
[----:B------:R-:W0:Y:S01]  /*0370*/  LDC.64 R32, c[0x0][0x388] ;  /* 0x0000e200ff207b82 */ /* 0x000e220000000a00 */
[----:B------:R-:W-:Y:S02]  /*0380*/  DMUL R30, R24, R28 ;  /* 0x0000001c181e7228 */ /* 0x000fe40000000000 */
[----:B------:R-:W-:Y:S02]  /*0390*/  DMUL R24, R14, R8 ;  /* 0x000000080e187228 */ /* 0x000fe40000000000 */
[----:B------:R-:W-:Y:S02]  /*03a0*/  DMUL R34, R16, R4 ;  /* 0x0000000410227228 */ /* 0x000fe40000000000 */
[----:B------:R-:W-:Y:S01]  /*03b0*/  DADD R20, -R22, R20 ;  /* 0x0000000016147229 */ /* 0x000fe20000000114 */
[----:B------:R-:W1:Y:S01]  /*03c0*/  LDC R0, c[0x0][0x390] ;  /* 0x0000e400ff007b82 */ /* 0x000e620000000800 */
[----:B------:R-:W-:-:S06]  /*03d0*/  DMUL R26, R26, R28 ;  /* 0x0000001c1a1a7228 */ /* 0x000fcc0000000000 */
[----:B------:R-:W-:Y:S01]  /*03e0*/  DMUL R20, R20, R28 ;  /* 0x0000001c14147228 */ /* 0x000fe20000000000 */
[----:B0-----:R-:W-:Y:S01]  /*03f0*/  IMAD.WIDE R36, R36, 0x8, R32 ;  /* 0x0000000824247825 */ /* 0x001fe200078e0220 */
[C---:B------:R-:W-:Y:S02]  /*0400*/  DFMA R32, R18.reuse, R10, -R24 ;  /* 0x0000000a1220722b */ /* 0x040fe40000000818 */
[----:B------:R-:W-:Y:S02]  /*0410*/  DMUL R24, R18, R12 ;  /* 0x0000000c12187228 */ /* 0x000fe40000000000 */
[----:B------:R1:W-:Y:S04]  /*0420*/  STG.E.64 desc[UR4][R36.64], R30 ;  /* 0x0000001e24007986 */ /* 0x0003e8000c101b04 */
[----:B------:R-:W-:Y:S01]  /*0430*/  DMUL R32, R32, R28 ;  /* 0x0000001c20207228 */ /* 0x000fe20000000000 */
[----:B-1----:R-:W-:Y:S01]  /*0440*/  IMAD.WIDE R36, R0, 0x8, R36 ;  /* 0x0000000800247825 */ /* 0x002fe200078e0224 */
[----:B------:R-:W-:-:S05]  /*0450*/  DFMA R30, R14, R4, -R24 ;  /* 0x000000040e1e722b */ /* 0x000fca0000000818 */
[----:B------:R0:W-:Y:S01]  /*0460*/  STG.E.64 desc[UR4][R36.64], R32 ;  /* 0x0000002024007986 */ /* 0x0001e2000c101b04 */
[----:B------:R-:W-:-:S04]  /*0470*/  IMAD.WIDE R24, R0, 0x8, R36 ;  /* 0x0000000800187825 */ /* 0x000fc800078e0224 */
[----:B------:R-:W-:-:S04]  /*0480*/  IMAD.WIDE R4, R0, 0x8, R24 ;  /* 0x0000000800047825 */ /* 0x000fc800078e0218 */
[C---:B------:R-:W-:Y:S01]  /*0490*/  IMAD.WIDE R22, R0.reuse, 0x8, R4 ;  /* 0x0000000800167825 */ /* 0x040fe200078e0204 */
[----:B0-----:R-:W-:Y:S02]  /*04a0*/  DMUL R32, R30, R28 ;  /* 0x0000001c1e207228 */ /* 0x001fe40000000000 */
[C---:B------:R-:W-:Y:S02]  /*04b0*/  DFMA R30, R18.reuse, R2, -R34 ;  /* 0x00000002121e722b */ /* 0x040fe40000000822 */
[----:B------:R-:W-:Y:S02]  /*04c0*/  DMUL R18, R18, R6 ;  /* 0x0000000612127228 */ /* 0x000fe40000000000 */
[----:B------:R-:W-:Y:S01]  /*04d0*/  DMUL R34, R16, R10 ;  /* 0x0000000a10227228 */ /* 0x000fe20000000000 */
[----:B------:R-:W-:Y:S01]  /*04e0*/  STG.E.64 desc[UR4][R24.64], R32 ;  /* 0x0000002018007986 */ /* 0x000fe2000c101b04 */
[----:B------:R-:W-:Y:S01]  /*04f0*/  DMUL R10, R14, R2 ;  /* 0x000000020e0a7228 */ /* 0x000fe20000000000 */
[----:B------:R-:W-:Y:S01]  /*0500*/  IMAD.WIDE R2, R0, 0x8, R22 ;  /* 0x0000000800027825 */ /* 0x000fe200078e0216 */
[----:B------:R-:W-:Y:S01]  /*0510*/  DMUL R30, R30, R28 ;  /* 0x0000001c1e1e7228 */ /* 0x000fe20000000000 */
[----:B------:R-:W-:Y:S01]  /*0520*/  STG.E.64 desc[UR4][R4.64], R20 ;  /* 0x0000001404007986 */ /* 0x000fe2000c101b04 */
[----:B------:R-:W-:-:S02]  /*0530*/  DFMA R8, R16, R8, -R18 ;  /* 0x000000081008722b */ /* 0x000fc40000000812 */
[----:B------:R-:W-:Y:S01]  /*0540*/  DFMA R14, R14, R6, -R34 ;  /* 0x000000060e0e722b */ /* 0x000fe20000000822 */
[----:B------:R-:W-:Y:S01]  /*0550*/  IMAD.WIDE R6, R0, 0x8, R2 ;  /* 0x0000000800067825 */ /* 0x000fe200078e0202 */
[----:B------:R-:W-:-:S04]  /*0560*/  DFMA R12, R16, R12, -R10 ;  /* 0x0000000c100c722b */ /* 0x000fc8000000080a */
[-C--:B------:R-:W-:Y:S01]  /*0570*/  DMUL R8, R8, R28.reuse ;  /* 0x0000001c08087228 */ /* 0x080fe20000000000 */
[----:B------:R-:W-:Y:S01]  /*0580*/  IMAD.WIDE R10, R0, 0x8, R6 ;  /* 0x00000008000a7825 */ /* 0x000fe200078e0206 */
[-C--:B------:R-:W-:Y:S02]  /*0590*/  DMUL R14, R14, R28.reuse ;  /* 0x0000001c0e0e7228 */ /* 0x080fe40000000000 */
[----:B------:R-:W-:-:S03]  /*05a0*/  DMUL R12, R12, R28 ;  /* 0x0000001c0c0c7228 */ /* 0x000fc60000000000 */
[----:B------:R-:W-:Y:S01]  /*05b0*/  STG.E.64 desc[UR4][R22.64], R8 ;  /* 0x0000000816007986 */ /* 0x000fe2000c101b04 */
[----:B------:R-:W-:-:S03]  /*05c0*/  IMAD.WIDE R16, R0, 0x8, R10 ;  /* 0x0000000800107825 */ /* 0x000fc600078e020a */
[----:B------:R-:W-:Y:S04]  /*05d0*/  STG.E.64 desc[UR4][R2.64], R30 ;  /* 0x0000001e02007986 */ /* 0x000fe8000c101b04 */
[----:B------:R-:W-:Y:S04]  /*05e0*/  STG.E.64 desc[UR4][R6.64], R26 ;  /* 0x0000001a06007986 */ /* 0x000fe8000c101b04 */
[----:B------:R-:W-:Y:S04]  /*05f0*/  STG.E.64 desc[UR4][R10.64], R14 ;  /* 0x0000000e0a007986 */ /* 0x000fe8000c101b04 */
[----:B------:R-:W-:Y:S01]  /*0600*/  STG.E.64 desc[UR4][R16.64], R12 ;  /* 0x0000000c10007986 */ /* 0x000fe2000c101b04 */
[----:B------:R-:W-:Y:S05]  /*0610*/  EXIT ;  /* 0x000000000000794d */ /* 0x000fea0003800000 */
        .weak           $__internal_0_$__cuda_sm20_dblrcp_rn_slowpath_v3
        .type           $__internal_0_$__cuda_sm20_dblrcp_rn_slowpath_v3,@function
        .size           $__internal_0_$__cuda_sm20_dblrcp_rn_slowpath_v3,(.L_x_7 - $__internal_0_$__cuda_sm20_dblrcp_rn_slowpath_v3)
$__internal_0_$__cuda_sm20_dblrcp_rn_slowpath_v3:
[----:B------:R-:W-:Y:S01]  /*0620*/  MOV R28, R30 ;  /* 0x0000001e001c7202 */ /* 0x000fe20000000f00 */
[----:B------:R-:W-:Y:S01]  /*0630*/  BSSY.RECONVERGENT B1, `(.L_x_2) ;  /* 0x0000024000017945 */ /* 0x000fe20003800200 */
[----:B------:R-:W-:-:S06]  /*0640*/  MOV R29, R31 ;  /* 0x0000001f001d7202 */ /* 0x000fcc0000000f00 */
[----:B------:R-:W-:-:S14]  /*0650*/  DSETP.GTU.AND P0, PT, |R28|, +INF , PT ;  /* 0x7ff000001c00742a */ /* 0x000fdc0003f0c200 */
[----:B------:R-:W-:Y:S05]  /*0660*/  @P0 BRA `(.L_x_3) ;  /* 0x0000000000780947 */ /* 0x000fea0003800000 */
[----:B------:R-:W-:-:S04]  /*0670*/  LOP3.LUT R33, R31, 0x7fffffff, RZ, 0xc0, !PT ;  /* 0x7fffffff1f217812 */ /* 0x000fc800078ec0ff */
[----:B------:R-:W-:-:S04]  /*0680*/  IADD3 R30, PT, PT, R33, -0x1, RZ ;  /* 0xffffffff211e7810 */ /* 0x000fc80007ffe0ff */
[----:B------:R-:W-:-:S13]  /*0690*/  ISETP.GE.U32.AND P0, PT, R30, 0x7fefffff, PT ;  /* 0x7fefffff1e00780c */ /* 0x000fda0003f06070 */
[----:B------:R-:W-:Y:S02]  /*06a0*/  @P0 LOP3.LUT R31, R29, 0x7ff00000, RZ, 0x3c, !PT ;  /* 0x7ff000001d1f0812 */ /* 0x000fe400078e3cff */
[----:B------:R-:W-:Y:S01]  /*06b0*/  @P0 MOV R30, RZ ;  /* 0x000000ff001e0202 */ /* 0x000fe20000000f00 */
[----:B------:R-:W-:Y:S06]  /*06c0*/  @P0 BRA `(.L_x_4) ;  /* 0x0000000000680947 */ /* 0x000fec0003800000 */
[----:B------:R-:W-:-:S13]  /*06d0*/  ISETP.GE.U32.AND P0, PT, R33, 0x1000001, PT ;  /* 0x010000012100780c */ /* 0x000fda0003f06070 */
[----:B------:R-:W-:Y:S05]  /*06e0*/  @!P0 BRA `(.L_x_5) ;  /* 0x0000000000348947 */ /* 0x000fea0003800000 */
[----:B------:R-:W-:Y:S02]  /*06f0*/  IADD3 R31, PT, PT, R29, -0x3fe00000, RZ ;  /* 0xc02000001d1f7810 */ /* 0x000fe40007ffe0ff */
[----:B------:R-:W-:Y:S02]  /*0700*/  MOV R30, R28 ;  /* 0x0000001c001e7202 */ /* 0x000fe40000000f00 */
[----:B------:R-:W0:Y:S04]  /*0710*/  MUFU.RCP64H R33, R31 ;  /* 0x0000001f00217308 */ /* 0x000e280000001800 */
[----:B0-----:R-:W-:-:S08]  /*0720*/  DFMA R34, -R30, R32, 1 ;  /* 0x3ff000001e22742b */ /* 0x001fd00000000120 */
[----:B------:R-:W-:-:S08]  /*0730*/  DFMA R34, R34, R34, R34 ;  /* 0x000000222222722b */ /* 0x000fd00000000022 */
[----:B------:R-:W-:-:S08]  /*0740*/  DFMA R34, R32, R34, R32 ;  /* 0x000000222022722b */ /* 0x000fd00000000020 */
[----:B------:R-:W-:-:S08]  /*0750*/  DFMA R32, -R30, R34, 1 ;  /* 0x3ff000001e20742b */ /* 0x000fd00000000122 */
[----:B------:R-:W-:-:S08]  /*0760*/  DFMA R32, R34, R32, R34 ;  /* 0x000000202220722b */ /* 0x000fd00000000022 */
[----:B------:R-:W-:-:S08]  /*0770*/  DMUL R32, R32, 2.2250738585072013831e-308 ;  /* 0x0010000020207828 */ /* 0x000fd00000000000 */
[----:B------:R-:W-:-:S08]  /*0780*/  DFMA R28, -R28, R32, 1 ;  /* 0x3ff000001c1c742b */ /* 0x000fd00000000120 */
[----:B------:R-:W-:-:S08]  /*0790*/  DFMA R28, R28, R28, R28 ;  /* 0x0000001c1c1c722b */ /* 0x000fd0000000001c */
[----:B------:R-:W-:Y:S01]  /*07a0*/  DFMA R30, R32, R28, R32 ;  /* 0x0000001c201e722b */ /* 0x000fe20000000020 */
[----:B------:R-:W-:Y:S10]  /*07b0*/  BRA `(.L_x_4) ;  /* 0x00000000002c7947 */ /* 0x000ff40003800000 */
.L_x_5:
[----:B------:R-:W-:-:S06]  /*07c0*/  DMUL R28, R28, 8.11296384146066816958e+31 ;  /* 0x469000001c1c7828 */ /* 0x000fcc0000000000 */
[----:B------:R-:W0:Y:S02]  /*07d0*/  MUFU.RCP64H R33, R29 ;  /* 0x0000001d00217308 */ /* 0x000e240000001800 */
[----:B0-----:R-:W-:-:S08]  /*07e0*/  DFMA R30, -R28, R32, 1 ;  /* 0x3ff000001c1e742b */ /* 0x001fd00000000120 */
[----:B------:R-:W-:-:S08]  /*07f0*/  DFMA R30, R30, R30, R30 ;  /* 0x0000001e1e1e722b */ /* 0x000fd0000000001e */
[----:B------:R-:W-:-:S08]  /*0800*/  DFMA R30, R32, R30, R32 ;  /* 0x0000001e201e722b */ /* 0x000fd00000000020 */
[----:B------:R-:W-:-:S08]  /*0810*/  DFMA R32, -R28, R30, 1 ;  /* 0x3ff000001c20742b */ /* 0x000fd0000000011e */
[----:B------:R-:W-:-:S08]  /*0820*/  DFMA R30, R30, R32, R30 ;  /* 0x000000201e1e722b */ /* 0x000fd0000000001e */
[----:B------:R-:W-:Y:S01]  /*0830*/  DMUL R30, R30, 8.11296384146066816958e+31 ;  /* 0x469000001e1e7828 */ /* 0x000fe20000000000 */
[----:B------:R-:W-:Y:S10]  /*0840*/  BRA `(.L_x_4) ;  /* 0x0000000000087947 */ /* 0x000ff40003800000 */
.L_x_3:
[----:B------:R-:W-:Y:S02]  /*0850*/  LOP3.LUT R31, R29, 0x80000, RZ, 0xfc, !PT ;  /* 0x000800001d1f7812 */ /* 0x000fe400078efcff */
[----:B------:R-:W-:-:S07]  /*0860*/  MOV R30, R28 ;  /* 0x0000001c001e7202 */ /* 0x000fce0000000f00 */
.L_x_4:
[----:B------:R-:W-:Y:S05]  /*0870*/  BSYNC.RECONVERGENT B1 ;  /* 0x0000000000017941 */ /* 0x000fea0003800200 */
.L_x_2:
[----:B------:R-:W-:Y:S01]  /*0880*/  HFMA2 R29, -RZ, RZ, 0, 0 ;  /* 0x00000000ff1d7431 */ /* 0x000fe200000001ff */
[----:B------:R-:W-:-:S04]  /*0890*/  MOV R28, R0 ;  /* 0x00000000001c7202 */ /* 0x000fc80000000f00 */
[----:B------:R-:W-:Y:S05]  /*08a0*/  RET.REL.NODEC R28 `(_Z14computeInversePKdPdi) ;  /* 0xfffffff41cd47950 */ /* 0x000fea0003c3ffff */
.L_x_6:
[----:B------:R-:W-:-:S00]  /*08b0*/  BRA `(.L_x_6) ;  /* 0xfffffffc00fc7947 */ /* 0x000fc0000383ffff */
[----:B------:R-:W-:-:S00]  /*08c0*/  NOP ;  /* 0x0000000000007918 */ /* 0x000fc00000000000 */
        /* <DEDUP_REMOVED lines=11> */
.L_x_7:


//--------------------- .nv.shared.reserved.0     --------------------------
	.section	.nv.shared.reserved.0,"aw",@nobits
	.weak		__nv_reservedSMEM_offset_0_alias
	.size		__nv_reservedSMEM_offset_0_alias, 0, 64
	.other		__nv_reservedSMEM_offset_0_alias,@"STO_CUDA_RESERVED_SHARED STV_DEFAULT"
__nv_reservedSMEM_offset_0_alias:
	.zero		0
	.zero		64


//--------------------- .nv.constant0._Z14computeInversePKdPdi --------------------------
	.section	.nv.constant0._Z14computeInversePKdPdi,"a",@progbits
	.sectionflags	@""
	.align	4
.nv.constant0._Z14computeInversePKdPdi:
	.zero		916


//--------------------- SYMBOLS --------------------------

	.type		.nv.reservedSmem.offset0,@object
	.size		.nv.reservedSmem.offset0,0x4
